//
// Generated by NVIDIA NVVM Compiler
//
// Compiler Build ID: CL-36424714
// Cuda compilation tools, release 13.0, V13.0.88
// Based on NVVM 20.0.0
//

.version 9.0
.target sm_100
.address_size 64

	// .globl	_Z9primeFindPil

.visible .entry _Z9primeFindPil(
	.param .u64 .ptr .align 1 _Z9primeFindPil_param_0,
	.param .u64 _Z9primeFindPil_param_1
)
{
	.reg .pred 	%p<10>;
	.reg .b32 	%r<18>;
	.reg .b64 	%rd<26>;

	ld.param.u64 	%rd10, [_Z9primeFindPil_param_0];
	ld.param.u64 	%rd9, [_Z9primeFindPil_param_1];
	cvta.to.global.u64 	%rd1, %rd10;
	mov.u32 	%r4, %ctaid.x;
	mov.u32 	%r5, %ntid.x;
	mov.u32 	%r6, %tid.x;
	mad.lo.s32 	%r1, %r4, %r5, %r6;
	mov.b32 	%r7, 0;
	st.global.u32 	[%rd1], %r7;
	st.global.u32 	[%rd1+4], %r7;
	mov.b32 	%r8, 1;
	st.global.u32 	[%rd1+8], %r8;
	shl.b32 	%r2, %r1, 1;
	add.s32 	%r9, %r2, -1;
	cvt.s64.s32 	%rd2, %r9;
	cvt.s64.s32 	%rd11, %r1;
	shr.u64 	%rd12, %rd9, 63;
	add.s64 	%rd13, %rd9, %rd12;
	shr.s64 	%rd14, %rd13, 1;
	setp.lt.s64 	%p1, %rd14, %rd11;
	setp.lt.s32 	%p2, %r1, 2;
	or.pred  	%p3, %p2, %p1;
	@%p3 bra 	$L__BB0_12;
	cvt.u64.u32 	%rd3, %r2;
	setp.le.s64 	%p4, %rd9, %rd3;
	@%p4 bra 	$L__BB0_3;
	shl.b64 	%rd15, %rd3, 2;
	add.s64 	%rd16, %rd1, %rd15;
	mov.b32 	%r10, 0;
	st.global.u32 	[%rd16], %r10;
$L__BB0_3:
	setp.le.s64 	%p5, %rd9, %rd2;
	@%p5 bra 	$L__BB0_12;
	setp.lt.u32 	%p6, %r1, 3;
	mov.b32 	%r11, 1;
	mov.u32 	%r17, %r11;
	@%p6 bra 	$L__BB0_11;
	mov.b64 	%rd24, 2;
	cvt.u32.u64 	%r13, %rd2;
	bra.uni 	$L__BB0_7;
$L__BB0_6:
	add.s64 	%rd4, %rd24, 1;
	mad.lo.s64 	%rd20, %rd24, %rd24, %rd24;
	add.s64 	%rd21, %rd20, %rd4;
	setp.gt.s64 	%p9, %rd21, %rd2;
	mov.u64 	%rd24, %rd4;
	mov.u32 	%r17, %r11;
	@%p9 bra 	$L__BB0_11;
$L__BB0_7:
	or.b64  	%rd18, %rd2, %rd24;
	and.b64  	%rd19, %rd18, -4294967296;
	setp.ne.s64 	%p7, %rd19, 0;
	@%p7 bra 	$L__BB0_9;
	cvt.u32.u64 	%r12, %rd24;
	rem.u32 	%r14, %r13, %r12;
	cvt.u64.u32 	%rd25, %r14;
	bra.uni 	$L__BB0_10;
$L__BB0_9:
	rem.s64 	%rd25, %rd2, %rd24;
$L__BB0_10:
	setp.ne.s64 	%p8, %rd25, 0;
	mov.b32 	%r17, 0;
	@%p8 bra 	$L__BB0_6;
$L__BB0_11:
	mul.wide.s32 	%rd22, %r2, 4;
	add.s64 	%rd23, %rd1, %rd22;
	st.global.u32 	[%rd23+-4], %r17;
$L__BB0_12:
	ret;

}


// ===== COMPILED SASS (sm_100) =====

	.target	sm_100

	.elftype	@"ET_EXEC"


//--------------------- .note.nv.tkinfo           --------------------------
	.section	.note.nv.tkinfo,"",@"SHT_NOTE"
	.sectionflags	@"SHF_NOTE_NV_TKINFO"
	.tkinfo
        /*0018*/ 	.word	0x00000002
        /*0030*/ 	.string	""
        /*0030*/ 	.string	"ptxas"
        /*0030*/ 	.string	"Cuda compilation tools, release 13.0, V13.0.88"
        /*0030*/ 	.string	"Build cuda_13.0.r13.0/compiler.36424714_0"
        /*0030*/ 	.string	"-arch sm_100 -m 64 "



//--------------------- .note.nv.cuinfo           --------------------------
	.section	.note.nv.cuinfo,"",@"SHT_NOTE"
	.sectionflags	@"SHF_NOTE_NV_CUINFO"
        /*0018*/ 	.short	0x0002
        /*001a*/ 	.short	0x0064
        /*001c*/ 	.short	0x0082
	.zero		2


//--------------------- .nv.info                  --------------------------
	.section	.nv.info,"",@"SHT_CUDA_INFO"
	.align	4


	//----- nvinfo : EIATTR_REGCOUNT
	.align		4
        /*0000*/ 	.byte	0x04, 0x2f
        /*0002*/ 	.short	(.L_1 - .L_0)
	.align		4
.L_0:
        /*0004*/ 	.word	index@(_Z9primeFindPil)
        /*0008*/ 	.word	0x00000016


	//----- nvinfo : EIATTR_FRAME_SIZE
	.align		4
.L_1:
        /*000c*/ 	.byte	0x04, 0x11
        /*000e*/ 	.short	(.L_3 - .L_2)
	.align		4
.L_2:
        /*0010*/ 	.word	index@($__internal_0_$__cuda_sm20_rem_s64)
        /*0014*/ 	.word	0x00000000


	//----- nvinfo : EIATTR_FRAME_SIZE
	.align		4
.L_3:
        /*0018*/ 	.byte	0x04, 0x11
        /*001a*/ 	.short	(.L_5 - .L_4)
	.align		4
.L_4:
        /*001c*/ 	.word	index@(_Z9primeFindPil)
        /*0020*/ 	.word	0x00000000


	//----- nvinfo : EIATTR_MIN_STACK_SIZE
	.align		4
.L_5:
        /*0024*/ 	.byte	0x04, 0x12
        /*0026*/ 	.short	(.L_7 - .L_6)
	.align		4
.L_6:
        /*0028*/ 	.word	index@(_Z9primeFindPil)
        /*002c*/ 	.word	0x00000000
.L_7:


//--------------------- .nv.compat                --------------------------
	.section	.nv.compat,"",@"SHT_CUDA_COMPAT_INFO"
	.align	4
        /*0000*/ 	.byte	0x02, 0x09, 0x00, 0x00, 0x02, 0x02, 0x01, 0x00, 0x02, 0x05, 0x05, 0x00, 0x03, 0x07, 0x01, 0x01
        /*0010*/ 	.byte	0x02, 0x03, 0x00, 0x00, 0x02, 0x06, 0x01, 0x00, 0x04, 0x0b, 0x08, 0x00, 0x09, 0x00, 0x00, 0x00
        /*0020*/ 	.byte	0x00, 0x00, 0x00, 0x00


//--------------------- .nv.info._Z9primeFindPil  --------------------------
	.section	.nv.info._Z9primeFindPil,"",@"SHT_CUDA_INFO"
	.sectionflags	@""
	.align	4


	//----- nvinfo : EIATTR_CUDA_API_VERSION
	.align		4
        /*0000*/ 	.byte	0x04, 0x37
        /*0002*/ 	.short	(.L_9 - .L_8)
.L_8:
        /*0004*/ 	.word	0x00000082


	//----- nvinfo : EIATTR_KPARAM_INFO
	.align		4
.L_9:
        /*0008*/ 	.byte	0x04, 0x17
        /*000a*/ 	.short	(.L_11 - .L_10)
.L_10:
        /*000c*/ 	.word	0x00000000
        /*0010*/ 	.short	0x0001
        /*0012*/ 	.short	0x0008
        /*0014*/ 	.byte	0x00, 0xf0, 0x21, 0x00


	//----- nvinfo : EIATTR_KPARAM_INFO
	.align		4
.L_11:
        /*0018*/ 	.byte	0x04, 0x17
        /*001a*/ 	.short	(.L_13 - .L_12)
.L_12:
        /*001c*/ 	.word	0x00000000
        /*0020*/ 	.short	0x0000
        /*0022*/ 	.short	0x0000
        /*0024*/ 	.byte	0x00, 0xf5, 0x21, 0x00


	//----- nvinfo : EIATTR_SPARSE_MMA_MASK
	.align		4
.L_13:
        /*0028*/ 	.byte	0x03, 0x50
        /*002a*/ 	.short	0x0000


	//----- nvinfo : EIATTR_MAXREG_COUNT
	.align		4
        /*002c*/ 	.byte	0x03, 0x1b
        /*002e*/ 	.short	0x00ff


	//----- nvinfo : EIATTR_MERCURY_ISA_VERSION
	.align		4
        /*0030*/ 	.byte	0x03, 0x5f
        /*0032*/ 	.short	0x0101


	//----- nvinfo : EIATTR_VRC_CTA_INIT_COUNT
	.align		4
        /*0034*/ 	.byte	0x02, 0x4a
	.zero		1
	.zero		1


	//----- nvinfo : EIATTR_EXIT_INSTR_OFFSETS
	.align		4
        /*0038*/ 	.byte	0x04, 0x1c
        /*003a*/ 	.short	(.L_15 - .L_14)


	//   ....[0]....
.L_14:
        /*003c*/ 	.word	0x00000150


	//   ....[1]....
        /*0040*/ 	.word	0x00000210


	//   ....[2]....
        /*0044*/ 	.word	0x00000590


	//----- nvinfo : EIATTR_CRS_STACK_SIZE
	.align		4
.L_15:
        /*0048*/ 	.byte	0x04, 0x1e
        /*004a*/ 	.short	(.L_17 - .L_16)
.L_16:
        /*004c*/ 	.word	0x00000000


	//----- nvinfo : EIATTR_CBANK_PARAM_SIZE
	.align		4
.L_17:
        /*0050*/ 	.byte	0x03, 0x19
        /*0052*/ 	.short	0x0010


	//----- nvinfo : EIATTR_PARAM_CBANK
	.align		4
        /*0054*/ 	.byte	0x04, 0x0a
        /*0056*/ 	.short	(.L_19 - .L_18)
	.align		4
.L_18:
        /*0058*/ 	.word	index@(.nv.constant0._Z9primeFindPil)
        /*005c*/ 	.short	0x0380
        /*005e*/ 	.short	0x0010


	//----- nvinfo : EIATTR_SW_WAR
	.align		4
.L_19:
        /*0060*/ 	.byte	0x04, 0x36
        /*0062*/ 	.short	(.L_21 - .L_20)
.L_20:
        /*0064*/ 	.word	0x00000008
.L_21:


//--------------------- .nv.callgraph             --------------------------
	.section	.nv.callgraph,"",@"SHT_CUDA_CALLGRAPH"
	.align	4
	.sectionentsize	8
	.align		4
        /*0000*/ 	.word	0x00000000
	.align		4
        /*0004*/ 	.word	0xffffffff
	.align		4
        /*0008*/ 	.word	0x00000000
	.align		4
        /*000c*/ 	.word	0xfffffffe
	.align		4
        /*0010*/ 	.word	0x00000000
	.align		4
        /*0014*/ 	.word	0xfffffffd
	.align		4
        /*0018*/ 	.word	0x00000000
	.align		4
        /*001c*/ 	.word	0xfffffffc


//--------------------- .text._Z9primeFindPil     --------------------------
	.section	.text._Z9primeFindPil,"ax",@progbits
	.align	128
        .global         _Z9primeFindPil
        .type           _Z9primeFindPil,@function
        .size           _Z9primeFindPil,(.L_x_7 - _Z9primeFindPil)
        .other          _Z9primeFindPil,@"STO_CUDA_ENTRY STV_DEFAULT"
_Z9primeFindPil:
.text._Z9primeFindPil:
[----:B------:R-:W-:Y:S01]  /*0000*/  LDC R1, c[0x0][0x37c] ;  /* 0x0000df00ff017b82 */ /* 0x000fe20000000800 */
[----:B------:R-:W0:Y:S01]  /*0010*/  S2R R5, SR_TID.X ;  /* 0x0000000000057919 */ /* 0x000e220000002100 */
[----:B------:R-:W1:Y:S06]  /*0020*/  LDCU.64 UR8, c[0x0][0x388] ;  /* 0x00007100ff0877ac */ /* 0x000e6c0008000a00 */
[----:B------:R-:W0:Y:S08]  /*0030*/  S2UR UR6, SR_CTAID.X ;  /* 0x00000000000679c3 */ /* 0x000e300000002500 */
[----:B------:R-:W0:Y:S08]  /*0040*/  LDC R6, c[0x0][0x360] ;  /* 0x0000d800ff067b82 */ /* 0x000e300000000800 */
[----:B------:R-:W2:Y:S01]  /*0050*/  LDC.64 R2, c[0x0][0x380] ;  /* 0x0000e000ff027b82 */ /* 0x000ea20000000a00 */
[----:B-1----:R-:W-:-:S04]  /*0060*/  ULEA.HI UR4, UP0, UR9, UR8, URZ, 0x1 ;  /* 0x0000000809047291 */ /* 0x002fc8000f8108ff */
[----:B------:R-:W-:-:S04]  /*0070*/  UIADD3.X UR5, UPT, UPT, URZ, UR9, URZ, UP0, !UPT ;  /* 0x00000009ff057290 */ /* 0x000fc800087fe4ff */
[----:B------:R-:W-:Y:S02]  /*0080*/  USHF.R.S64 UR4, UR4, 0x1, UR5 ;  /* 0x0000000104047899 */ /* 0x000fe40008001005 */
[----:B------:R-:W-:Y:S01]  /*0090*/  USHF.R.S32.HI UR5, URZ, 0x1, UR5 ;  /* 0x00000001ff057899 */ /* 0x000fe20008011405 */
[----:B0-----:R-:W-:Y:S01]  /*00a0*/  IMAD R6, R6, UR6, R5 ;  /* 0x0000000606067c24 */ /* 0x001fe2000f8e0205 */
[----:B------:R-:W2:Y:S04]  /*00b0*/  LDCU.64 UR6, c[0x0][0x358] ;  /* 0x00006b00ff0677ac */ /* 0x000ea80008000a00 */
[----:B------:R-:W-:Y:S01]  /*00c0*/  IMAD.U32 R5, RZ, RZ, UR5 ;  /* 0x00000005ff057e24 */ /* 0x000fe2000f8e00ff */
[----:B------:R-:W-:Y:S02]  /*00d0*/  SHF.R.S32.HI R0, RZ, 0x1f, R6 ;  /* 0x0000001fff007819 */ /* 0x000fe40000011406 */
[----:B------:R-:W-:-:S04]  /*00e0*/  ISETP.LE.U32.AND P0, PT, R6, UR4, PT ;  /* 0x0000000406007c0c */ /* 0x000fc8000bf03070 */
[----:B------:R-:W-:Y:S01]  /*00f0*/  ISETP.GE.AND.EX P0, PT, R5, R0, PT, P0 ;  /* 0x000000000500720c */ /* 0x000fe20003f06300 */
[----:B------:R-:W-:-:S03]  /*0100*/  IMAD.MOV.U32 R5, RZ, RZ, 0x1 ;  /* 0x00000001ff057424 */ /* 0x000fc600078e00ff */
[----:B------:R-:W-:Y:S02]  /*0110*/  ISETP.LT.OR P0, PT, R6, 0x2, !P0 ;  /* 0x000000020600780c */ /* 0x000fe40004701670 */
[----:B--2---:R0:W-:Y:S04]  /*0120*/  STG.E desc[UR6][R2.64+0x8], R5 ;  /* 0x0000080502007986 */ /* 0x0041e8000c101906 */
[----:B------:R0:W-:Y:S04]  /*0130*/  STG.E desc[UR6][R2.64], RZ ;  /* 0x000000ff02007986 */ /* 0x0001e8000c101906 */
[----:B------:R0:W-:Y:S03]  /*0140*/  STG.E desc[UR6][R2.64+0x4], RZ ;  /* 0x000004ff02007986 */ /* 0x0001e6000c101906 */
[----:B------:R-:W-:Y:S05]  /*0150*/  @P0 EXIT ;  /* 0x000000000000094d */ /* 0x000fea0003800000 */
[----:B------:R-:W-:-:S04]  /*0160*/  IMAD.SHL.U32 R0, R6, 0x2, RZ ;  /* 0x0000000206007824 */ /* 0x000fc800078e00ff */
[C---:B------:R-:W-:Y:S01]  /*0170*/  VIADD R4, R0.reuse, 0xffffffff ;  /* 0xffffffff00047836 */ /* 0x040fe20000000000 */
[----:B------:R-:W-:-:S04]  /*0180*/  ISETP.GE.U32.AND P0, PT, R0, UR8, PT ;  /* 0x0000000800007c0c */ /* 0x000fc8000bf06070 */
[----:B------:R-:W-:Y:S02]  /*0190*/  ISETP.GE.AND.EX P0, PT, RZ, UR9, PT, P0 ;  /* 0x00000009ff007c0c */ /* 0x000fe4000bf06300 */
[----:B------:R-:W-:Y:S02]  /*01a0*/  ISETP.GE.U32.AND P1, PT, R4, UR8, PT ;  /* 0x0000000804007c0c */ /* 0x000fe4000bf26070 */
[----:B0-----:R-:W-:-:S04]  /*01b0*/  SHF.R.S32.HI R5, RZ, 0x1f, R4 ;  /* 0x0000001fff057819 */ /* 0x001fc80000011404 */
[----:B------:R-:W-:-:S05]  /*01c0*/  ISETP.GE.AND.EX P1, PT, R5, UR9, PT, P1 ;  /* 0x0000000905007c0c */ /* 0x000fca000bf26310 */
[----:B------:R-:W0:Y:S02]  /*01d0*/  @!P0 LDC.64 R2, c[0x0][0x380] ;  /* 0x0000e000ff028b82 */ /* 0x000e240000000a00 */
[----:B0-----:R-:W-:-:S04]  /*01e0*/  @!P0 LEA R2, P2, R0, R2, 0x2 ;  /* 0x0000000200028211 */ /* 0x001fc800078410ff */
[----:B------:R-:W-:-:S05]  /*01f0*/  @!P0 LEA.HI.X R3, R0, R3, RZ, 0x2, P2 ;  /* 0x0000000300038211 */ /* 0x000fca00010f14ff */
[----:B------:R0:W-:Y:S01]  /*0200*/  @!P0 STG.E desc[UR6][R2.64], RZ ;  /* 0x000000ff02008986 */ /* 0x0001e2000c101906 */
[----:B------:R-:W-:Y:S05]  /*0210*/  @P1 EXIT ;  /* 0x000000000000194d */ /* 0x000fea0003800000 */
[----:B------:R-:W-:Y:S01]  /*0220*/  ISETP.GE.U32.AND P0, PT, R6, 0x3, PT ;  /* 0x000000030600780c */ /* 0x000fe20003f06070 */
[----:B------:R-:W-:Y:S01]  /*0230*/  BSSY.RECONVERGENT B0, `(.L_x_0) ;  /* 0x0000032000007945 */ /* 0x000fe20003800200 */
[----:B------:R-:W-:-:S11]  /*0240*/  IMAD.MOV.U32 R9, RZ, RZ, 0x1 ;  /* 0x00000001ff097424 */ /* 0x000fd600078e00ff */
[----:B------:R-:W-:Y:S05]  /*0250*/  @!P0 BRA `(.L_x_1) ;  /* 0x0000000000bc8947 */ /* 0x000fea0003800000 */
[----:B------:R-:W-:Y:S02]  /*0260*/  IMAD.MOV.U32 R7, RZ, RZ, 0x2 ;  /* 0x00000002ff077424 */ /* 0x000fe400078e00ff */
[----:B------:R-:W-:-:S07]  /*0270*/  IMAD.MOV.U32 R8, RZ, RZ, RZ ;  /* 0x000000ffff087224 */ /* 0x000fce00078e00ff */
.L_x_5:
[----:B0-----:R-:W-:Y:S01]  /*0280*/  LOP3.LUT R2, R5, R8, RZ, 0xfc, !PT ;  /* 0x0000000805027212 */ /* 0x001fe200078efcff */
[----:B------:R-:W-:Y:S03]  /*0290*/  BSSY.RECONVERGENT B1, `(.L_x_2) ;  /* 0x000001b000017945 */ /* 0x000fe60003800200 */
[----:B------:R-:W-:-:S13]  /*02a0*/  ISETP.NE.U32.AND P0, PT, R2, RZ, PT ;  /* 0x000000ff0200720c */ /* 0x000fda0003f05070 */
[----:B------:R-:W-:Y:S05]  /*02b0*/  @P0 BRA `(.L_x_3) ;  /* 0x0000000000500947 */ /* 0x000fea0003800000 */
[----:B------:R-:W0:Y:S01]  /*02c0*/  I2F.U32.RP R6, R7 ;  /* 0x0000000700067306 */ /* 0x000e220000209000 */
[----:B------:R-:W-:-:S07]  /*02d0*/  ISETP.NE.U32.AND P1, PT, R7, RZ, PT ;  /* 0x000000ff0700720c */ /* 0x000fce0003f25070 */
[----:B0-----:R-:W0:Y:S02]  /*02e0*/  MUFU.RCP R6, R6 ;  /* 0x0000000600067308 */ /* 0x001e240000001000 */
[----:B0-----:R-:W-:-:S06]  /*02f0*/  IADD3 R2, PT, PT, R6, 0xffffffe, RZ ;  /* 0x0ffffffe06027810 */ /* 0x001fcc0007ffe0ff */
[----:B------:R0:W1:Y:S02]  /*0300*/  F2I.FTZ.U32.TRUNC.NTZ R3, R2 ;  /* 0x0000000200037305 */ /* 0x000064000021f000 */
[----:B0-----:R-:W-:Y:S02]  /*0310*/  IMAD.MOV.U32 R2, RZ, RZ, RZ ;  /* 0x000000ffff027224 */ /* 0x001fe400078e00ff */
[----:B-1----:R-:W-:-:S04]  /*0320*/  IMAD.MOV R10, RZ, RZ, -R3 ;  /* 0x000000ffff0a7224 */ /* 0x002fc800078e0a03 */
[----:B------:R-:W-:-:S04]  /*0330*/  IMAD R9, R10, R7, RZ ;  /* 0x000000070a097224 */ /* 0x000fc800078e02ff */
[----:B------:R-:W-:-:S06]  /*0340*/  IMAD.HI.U32 R3, R3, R9, R2 ;  /* 0x0000000903037227 */ /* 0x000fcc00078e0002 */
[----:B------:R-:W-:-:S04]  /*0350*/  IMAD.HI.U32 R3, R3, R4, RZ ;  /* 0x0000000403037227 */ /* 0x000fc800078e00ff */
[----:B------:R-:W-:-:S04]  /*0360*/  IMAD.MOV R3, RZ, RZ, -R3 ;  /* 0x000000ffff037224 */ /* 0x000fc800078e0a03 */
[----:B------:R-:W-:-:S05]  /*0370*/  IMAD R10, R7, R3, R4 ;  /* 0x00000003070a7224 */ /* 0x000fca00078e0204 */
[----:B------:R-:W-:-:S13]  /*0380*/  ISETP.GE.U32.AND P0, PT, R10, R7, PT ;  /* 0x000000070a00720c */ /* 0x000fda0003f06070 */
[----:B------:R-:W-:-:S05]  /*0390*/  @P0 IMAD.IADD R10, R10, 0x1, -R7 ;  /* 0x000000010a0a0824 */ /* 0x000fca00078e0a07 */
[----:B------:R-:W-:-:S13]  /*03a0*/  ISETP.GE.U32.AND P0, PT, R10, R7, PT ;  /* 0x000000070a00720c */ /* 0x000fda0003f06070 */
[----:B------:R-:W-:Y:S01]  /*03b0*/  @P0 IMAD.IADD R10, R10, 0x1, -R7 ;  /* 0x000000010a0a0824 */ /* 0x000fe200078e0a07 */
[----:B------:R-:W-:-:S04]  /*03c0*/  @!P1 LOP3.LUT R10, RZ, R7, RZ, 0x33, !PT ;  /* 0x00000007ff0a9212 */ /* 0x000fc800078e33ff */
[----:B------:R-:W-:-:S04]  /*03d0*/  ISETP.NE.U32.AND P0, PT, R10, RZ, PT ;  /* 0x000000ff0a00720c */ /* 0x000fc80003f05070 */
[----:B------:R-:W-:Y:S01]  /*03e0*/  ISETP.NE.AND.EX P0, PT, RZ, RZ, PT, P0 ;  /* 0x000000ffff00720c */ /* 0x000fe20003f05300 */
[----:B------:R-:W-:-:S12]  /*03f0*/  BRA `(.L_x_4) ;  /* 0x0000000000107947 */ /* 0x000fd80003800000 */
.L_x_3:
[----:B------:R-:W-:-:S07]  /*0400*/  MOV R6, 0x420 ;  /* 0x0000042000067802 */ /* 0x000fce0000000f00 */
[----:B------:R-:W-:Y:S05]  /*0410*/  CALL.REL.NOINC `($__internal_0_$__cuda_sm20_rem_s64) ;  /* 0x0000000000607944 */ /* 0x000fea0003c00000 */
[----:B------:R-:W-:-:S04]  /*0420*/  ISETP.NE.U32.AND P0, PT, R9, RZ, PT ;  /* 0x000000ff0900720c */ /* 0x000fc80003f05070 */
[----:B------:R-:W-:-:S13]  /*0430*/  ISETP.NE.AND.EX P0, PT, R10, RZ, PT, P0 ;  /* 0x000000ff0a00720c */ /* 0x000fda0003f05300 */
.L_x_4:
[----:B------:R-:W-:Y:S05]  /*0440*/  BSYNC.RECONVERGENT B1 ;  /* 0x0000000000017941 */ /* 0x000fea0003800200 */
.L_x_2:
[----:B------:R-:W-:Y:S01]  /*0450*/  HFMA2 R9, -RZ, RZ, 0, 0 ;  /* 0x00000000ff097431 */ /* 0x000fe200000001ff */
[----:B------:R-:W-:Y:S06]  /*0460*/  @!P0 BRA `(.L_x_1) ;  /* 0x0000000000388947 */ /* 0x000fec0003800000 */
[----:B------:R-:W-:Y:S01]  /*0470*/  IMAD.MOV.U32 R2, RZ, RZ, R7 ;  /* 0x000000ffff027224 */ /* 0x000fe200078e0007 */
[C---:B------:R-:W-:Y:S01]  /*0480*/  IADD3 R9, P0, PT, R7.reuse, 0x1, RZ ;  /* 0x0000000107097810 */ /* 0x040fe20007f1e0ff */
[----:B------:R-:W-:Y:S02]  /*0490*/  IMAD.MOV.U32 R3, RZ, RZ, R8 ;  /* 0x000000ffff037224 */ /* 0x000fe400078e0008 */
[-C--:B------:R-:W-:Y:S02]  /*04a0*/  IMAD R6, R8, R7.reuse, RZ ;  /* 0x0000000708067224 */ /* 0x080fe400078e02ff */
[----:B------:R-:W-:-:S04]  /*04b0*/  IMAD.WIDE.U32 R2, R7, R7, R2 ;  /* 0x0000000707027225 */ /* 0x000fc800078e0002 */
[----:B------:R-:W-:Y:S02]  /*04c0*/  IMAD R11, R7, R8, R6 ;  /* 0x00000008070b7224 */ /* 0x000fe400078e0206 */
[----:B------:R-:W-:Y:S01]  /*04d0*/  IMAD.X R8, RZ, RZ, R8, P0 ;  /* 0x000000ffff087224 */ /* 0x000fe200000e0608 */
[----:B------:R-:W-:-:S04]  /*04e0*/  IADD3 R7, P0, PT, R9, R2, RZ ;  /* 0x0000000209077210 */ /* 0x000fc80007f1e0ff */
[----:B------:R-:W-:Y:S02]  /*04f0*/  IADD3.X R2, PT, PT, R8, R3, R11, P0, !PT ;  /* 0x0000000308027210 */ /* 0x000fe400007fe40b */
[----:B------:R-:W-:Y:S01]  /*0500*/  ISETP.GT.U32.AND P0, PT, R7, R4, PT ;  /* 0x000000040700720c */ /* 0x000fe20003f04070 */
[----:B------:R-:W-:-:S03]  /*0510*/  IMAD.MOV.U32 R7, RZ, RZ, R9 ;  /* 0x000000ffff077224 */ /* 0x000fc600078e0009 */
[----:B------:R-:W-:-:S13]  /*0520*/  ISETP.GT.AND.EX P0, PT, R2, R5, PT, P0 ;  /* 0x000000050200720c */ /* 0x000fda0003f04300 */
[----:B------:R-:W-:Y:S05]  /*0530*/  @!P0 BRA `(.L_x_5) ;  /* 0xfffffffc00508947 */ /* 0x000fea000383ffff */
[----:B------:R-:W-:-:S07]  /*0540*/  IMAD.MOV.U32 R9, RZ, RZ, 0x1 ;  /* 0x00000001ff097424 */ /* 0x000fce00078e00ff */
.L_x_1:
[----:B------:R-:W-:Y:S05]  /*0550*/  BSYNC.RECONVERGENT B0 ;  /* 0x0000000000007941 */ /* 0x000fea0003800200 */
.L_x_0:
[----:B0-----:R-:W0:Y:S02]  /*0560*/  LDC.64 R2, c[0x0][0x380] ;  /* 0x0000e000ff027b82 */ /* 0x001e240000000a00 */
[----:B0-----:R-:W-:-:S05]  /*0570*/  IMAD.WIDE R2, R0, 0x4, R2 ;  /* 0x0000000400027825 */ /* 0x001fca00078e0202 */
[----:B------:R-:W-:Y:S01]  /*0580*/  STG.E desc[UR6][R2.64+-0x4], R9 ;  /* 0xfffffc0902007986 */ /* 0x000fe2000c101906 */
[----:B------:R-:W-:Y:S05]  /*0590*/  EXIT ;  /* 0x000000000000794d */ /* 0x000fea0003800000 */
        .weak           $__internal_0_$__cuda_sm20_rem_s64
        .type           $__internal_0_$__cuda_sm20_rem_s64,@function
        .size           $__internal_0_$__cuda_sm20_rem_s64,(.L_x_7 - $__internal_0_$__cuda_sm20_rem_s64)
$__internal_0_$__cuda_sm20_rem_s64:
[-C--:B------:R-:W-:Y:S02]  /*05a0*/  IADD3 R2, P1, PT, RZ, -R7.reuse, RZ ;  /* 0x80000007ff027210 */ /* 0x080fe40007f3e0ff */
[----:B------:R-:W-:Y:S02]  /*05b0*/  ISETP.GE.AND P0, PT, R8, RZ, PT ;  /* 0x000000ff0800720c */ /* 0x000fe40003f06270 */
[-C--:B------:R-:W-:Y:S02]  /*05c0*/  IADD3.X R3, PT, PT, RZ, ~R8.reuse, RZ, P1, !PT ;  /* 0x80000008ff037210 */ /* 0x080fe40000ffe4ff */
[----:B------:R-:W-:Y:S02]  /*05d0*/  SEL R2, R2, R7, !P0 ;  /* 0x0000000702027207 */ /* 0x000fe40004000000 */
[----:B------:R-:W-:-:S04]  /*05e0*/  SEL R3, R3, R8, !P0 ;  /* 0x0000000803037207 */ /* 0x000fc80004000000 */
[----:B------:R-:W0:Y:S08]  /*05f0*/  I2F.U64.RP R9, R2 ;  /* 0x0000000200097312 */ /* 0x000e300000309000 */
[----:B0-----:R-:W0:Y:S02]  /*0600*/  MUFU.RCP R9, R9 ;  /* 0x0000000900097308 */ /* 0x001e240000001000 */
[----:B0-----:R-:W-:-:S06]  /*0610*/  VIADD R10, R9, 0x1ffffffe ;  /* 0x1ffffffe090a7836 */ /* 0x001fcc0000000000 */
[----:B------:R-:W0:Y:S02]  /*0620*/  F2I.U64.TRUNC R10, R10 ;  /* 0x0000000a000a7311 */ /* 0x000e24000020d800 */
[----:B0-----:R-:W-:-:S04]  /*0630*/  IMAD.WIDE.U32 R12, R10, R2, RZ ;  /* 0x000000020a0c7225 */ /* 0x001fc800078e00ff */
[----:B------:R-:W-:Y:S01]  /*0640*/  IMAD R13, R10, R3, R13 ;  /* 0x000000030a0d7224 */ /* 0x000fe200078e020d */
[----:B------:R-:W-:-:S03]  /*0650*/  IADD3 R15, P0, PT, RZ, -R12, RZ ;  /* 0x8000000cff0f7210 */ /* 0x000fc60007f1e0ff */
[----:B------:R-:W-:Y:S02]  /*0660*/  IMAD R13, R11, R2, R13 ;  /* 0x000000020b0d7224 */ /* 0x000fe400078e020d */
[----:B------:R-:W-:-:S04]  /*0670*/  IMAD.HI.U32 R12, R10, R15, RZ ;  /* 0x0000000f0a0c7227 */ /* 0x000fc800078e00ff */
[----:B------:R-:W-:Y:S02]  /*0680*/  IMAD.X R17, RZ, RZ, ~R13, P0 ;  /* 0x000000ffff117224 */ /* 0x000fe400000e0e0d */
[----:B------:R-:W-:Y:S02]  /*0690*/  IMAD.MOV.U32 R13, RZ, RZ, R10 ;  /* 0x000000ffff0d7224 */ /* 0x000fe400078e000a */
[-C--:B------:R-:W-:Y:S02]  /*06a0*/  IMAD R19, R11, R17.reuse, RZ ;  /* 0x000000110b137224 */ /* 0x080fe400078e02ff */
[----:B------:R-:W-:-:S04]  /*06b0*/  IMAD.WIDE.U32 R12, P0, R10, R17, R12 ;  /* 0x000000110a0c7225 */ /* 0x000fc8000780000c */
[----:B------:R-:W-:-:S04]  /*06c0*/  IMAD.HI.U32 R9, R11, R17, RZ ;  /* 0x000000110b097227 */ /* 0x000fc800078e00ff */
[----:B------:R-:W-:-:S04]  /*06d0*/  IMAD.HI.U32 R12, P1, R11, R15, R12 ;  /* 0x0000000f0b0c7227 */ /* 0x000fc8000782000c */
[----:B------:R-:W-:Y:S01]  /*06e0*/  IMAD.X R9, R9, 0x1, R11, P0 ;  /* 0x0000000109097824 */ /* 0x000fe200000e060b */
[----:B------:R-:W-:-:S04]  /*06f0*/  IADD3 R13, P2, PT, R19, R12, RZ ;  /* 0x0000000c130d7210 */ /* 0x000fc80007f5e0ff */
[----:B------:R-:W-:Y:S01]  /*0700*/  IADD3.X R15, PT, PT, RZ, RZ, R9, P2, P1 ;  /* 0x000000ffff0f7210 */ /* 0x000fe200017e2409 */
[----:B------:R-:W-:Y:S01]  /*0710*/  IMAD.WIDE.U32 R10, R13, R2, RZ ;  /* 0x000000020d0a7225 */ /* 0x000fe200078e00ff */
[----:B------:R-:W-:-:S03]  /*0720*/  ISETP.GE.AND P1, PT, R5, RZ, PT ;  /* 0x000000ff0500720c */ /* 0x000fc60003f26270 */
[----:B------:R-:W-:Y:S01]  /*0730*/  IMAD R9, R13, R3, R11 ;  /* 0x000000030d097224 */ /* 0x000fe200078e020b */
[----:B------:R-:W-:-:S03]  /*0740*/  IADD3 R11, P0, PT, RZ, -R10, RZ ;  /* 0x8000000aff0b7210 */ /* 0x000fc60007f1e0ff */
[----:B------:R-:W-:Y:S02]  /*0750*/  IMAD R9, R15, R2, R9 ;  /* 0x000000020f097224 */ /* 0x000fe400078e0209 */
[----:B------:R-:W-:-:S04]  /*0760*/  IMAD.HI.U32 R12, R13, R11, RZ ;  /* 0x0000000b0d0c7227 */ /* 0x000fc800078e00ff */
[----:B------:R-:W-:Y:S01]  /*0770*/  IMAD.X R10, RZ, RZ, ~R9, P0 ;  /* 0x000000ffff0a7224 */ /* 0x000fe200000e0e09 */
[----:B------:R-:W-:-:S03]  /*0780*/  IADD3 R9, P4, PT, RZ, -R4, RZ ;  /* 0x80000004ff097210 */ /* 0x000fc60007f9e0ff */
[----:B------:R-:W-:Y:S01]  /*0790*/  IMAD.WIDE.U32 R12, P0, R13, R10, R12 ;  /* 0x0000000a0d0c7225 */ /* 0x000fe2000780000c */
[----:B------:R-:W-:Y:S02]  /*07a0*/  SEL R9, R9, R4, !P1 ;  /* 0x0000000409097207 */ /* 0x000fe40004800000 */
[----:B------:R-:W-:Y:S01]  /*07b0*/  IADD3.X R14, PT, PT, RZ, ~R5, RZ, P4, !PT ;  /* 0x80000005ff0e7210 */ /* 0x000fe200027fe4ff */
[----:B------:R-:W-:-:S03]  /*07c0*/  IMAD.HI.U32 R12, P2, R15, R11, R12 ;  /* 0x0000000b0f0c7227 */ /* 0x000fc6000784000c */
[----:B------:R-:W-:Y:S01]  /*07d0*/  SEL R13, R14, R5, !P1 ;  /* 0x000000050e0d7207 */ /* 0x000fe20004800000 */
[CC--:B------:R-:W-:Y:S02]  /*07e0*/  IMAD R11, R15.reuse, R10.reuse, RZ ;  /* 0x0000000a0f0b7224 */ /* 0x0c0fe400078e02ff */
[----:B------:R-:W-:-:S03]  /*07f0*/  IMAD.HI.U32 R10, R15, R10, RZ ;  /* 0x0000000a0f0a7227 */ /* 0x000fc600078e00ff */
[----:B------:R-:W-:Y:S01]  /*0800*/  IADD3 R12, P3, PT, R11, R12, RZ ;  /* 0x0000000c0b0c7210 */ /* 0x000fe20007f7e0ff */
[----:B------:R-:W-:Y:S02]  /*0810*/  IMAD.X R15, R10, 0x1, R15, P0 ;  /* 0x000000010a0f7824 */ /* 0x000fe400000e060f */
[----:B------:R-:W-:Y:S02]  /*0820*/  IMAD.MOV.U32 R11, RZ, RZ, RZ ;  /* 0x000000ffff0b7224 */ /* 0x000fe400078e00ff */
[----:B------:R-:W-:Y:S01]  /*0830*/  IMAD.HI.U32 R10, R12, R9, RZ ;  /* 0x000000090c0a7227 */ /* 0x000fe200078e00ff */
[----:B------:R-:W-:-:S03]  /*0840*/  IADD3.X R14, PT, PT, RZ, RZ, R15, P3, P2 ;  /* 0x000000ffff0e7210 */ /* 0x000fc60001fe440f */
[----:B------:R-:W-:-:S04]  /*0850*/  IMAD.WIDE.U32 R10, R12, R13, R10 ;  /* 0x0000000d0c0a7225 */ /* 0x000fc800078e000a */
[C---:B------:R-:W-:Y:S02]  /*0860*/  IMAD R15, R14.reuse, R13, RZ ;  /* 0x0000000d0e0f7224 */ /* 0x040fe400078e02ff */
[----:B------:R-:W-:-:S04]  /*0870*/  IMAD.HI.U32 R10, P0, R14, R9, R10 ;  /* 0x000000090e0a7227 */ /* 0x000fc8000780000a */
[----:B------:R-:W-:Y:S01]  /*0880*/  IMAD.HI.U32 R12, R14, R13, RZ ;  /* 0x0000000d0e0c7227 */ /* 0x000fe200078e00ff */
[----:B------:R-:W-:-:S03]  /*0890*/  IADD3 R15, P2, PT, R15, R10, RZ ;  /* 0x0000000a0f0f7210 */ /* 0x000fc60007f5e0ff */
[----:B------:R-:W-:Y:S02]  /*08a0*/  IMAD.X R12, RZ, RZ, R12, P0 ;  /* 0x000000ffff0c7224 */ /* 0x000fe400000e060c */
[----:B------:R-:W-:-:S04]  /*08b0*/  IMAD.WIDE.U32 R10, R15, R2, RZ ;  /* 0x000000020f0a7225 */ /* 0x000fc800078e00ff */
[----:B------:R-:W-:Y:S01]  /*08c0*/  IMAD.X R17, RZ, RZ, R12, P2 ;  /* 0x000000ffff117224 */ /* 0x000fe200010e060c */
[----:B------:R-:W-:Y:S01]  /*08d0*/  IADD3 R9, P2, PT, -R10, R9, RZ ;  /* 0x000000090a097210 */ /* 0x000fe20007f5e1ff */
[----:B------:R-:W-:-:S03]  /*08e0*/  IMAD R15, R15, R3, R11 ;  /* 0x000000030f0f7224 */ /* 0x000fc600078e020b */
[-C--:B------:R-:W-:Y:S01]  /*08f0*/  ISETP.GE.U32.AND P0, PT, R9, R2.reuse, PT ;  /* 0x000000020900720c */ /* 0x080fe20003f06070 */
[----:B------:R-:W-:-:S04]  /*0900*/  IMAD R10, R17, R2, R15 ;  /* 0x00000002110a7224 */ /* 0x000fc800078e020f */
[----:B------:R-:W-:Y:S01]  /*0910*/  IMAD.X R15, R13, 0x1, ~R10, P2 ;  /* 0x000000010d0f7824 */ /* 0x000fe200010e0e0a */
[----:B------:R-:W-:-:S04]  /*0920*/  IADD3 R11, P2, PT, R9, -R2, RZ ;  /* 0x80000002090b7210 */ /* 0x000fc80007f5e0ff */
[CC--:B------:R-:W-:Y:S02]  /*0930*/  ISETP.GE.U32.AND.EX P0, PT, R15.reuse, R3.reuse, PT, P0 ;  /* 0x000000030f00720c */ /* 0x0c0fe40003f06100 */
[----:B------:R-:W-:Y:S02]  /*0940*/  IADD3.X R13, PT, PT, R15, ~R3, RZ, P2, !PT ;  /* 0x800000030f0d7210 */ /* 0x000fe400017fe4ff */
[----:B------:R-:W-:Y:S02]  /*0950*/  SEL R11, R11, R9, P0 ;  /* 0x000000090b0b7207 */ /* 0x000fe40000000000 */
[----:B------:R-:W-:Y:S02]  /*0960*/  SEL R13, R13, R15, P0 ;  /* 0x0000000f0d0d7207 */ /* 0x000fe40000000000 */
[CC--:B------:R-:W-:Y:S02]  /*0970*/  ISETP.GE.U32.AND P0, PT, R11.reuse, R2.reuse, PT ;  /* 0x000000020b00720c */ /* 0x0c0fe40003f06070 */
[----:B------:R-:W-:-:S02]  /*0980*/  IADD3 R9, P2, PT, R11, -R2, RZ ;  /* 0x800000020b097210 */ /* 0x000fc40007f5e0ff */
[----:B------:R-:W-:-:S03]  /*0990*/  ISETP.GE.U32.AND.EX P0, PT, R13, R3, PT, P0 ;  /* 0x000000030d00720c */ /* 0x000fc60003f06100 */
[----:B------:R-:W-:Y:S01]  /*09a0*/  IMAD.X R10, R13, 0x1, ~R3, P2 ;  /* 0x000000010d0a7824 */ /* 0x000fe200010e0e03 */
[----:B------:R-:W-:-:S04]  /*09b0*/  SEL R9, R9, R11, P0 ;  /* 0x0000000b09097207 */ /* 0x000fc80000000000 */
[----:B------:R-:W-:Y:S02]  /*09c0*/  SEL R10, R10, R13, P0 ;  /* 0x0000000d0a0a7207 */ /* 0x000fe40000000000 */
[-C--:B------:R-:W-:Y:S02]  /*09d0*/  IADD3 R2, P2, PT, RZ, -R9.reuse, RZ ;  /* 0x80000009ff027210 */ /* 0x080fe40007f5e0ff */
[----:B------:R-:W-:Y:S02]  /*09e0*/  ISETP.NE.U32.AND P0, PT, R7, RZ, PT ;  /* 0x000000ff0700720c */ /* 0x000fe40003f05070 */
[----:B------:R-:W-:Y:S01]  /*09f0*/  SEL R9, R2, R9, !P1 ;  /* 0x0000000902097207 */ /* 0x000fe20004800000 */
[----:B------:R-:W-:Y:S01]  /*0a00*/  IMAD.X R3, RZ, RZ, ~R10, P2 ;  /* 0x000000ffff037224 */ /* 0x000fe200010e0e0a */
[----:B------:R-:W-:Y:S01]  /*0a10*/  ISETP.NE.AND.EX P0, PT, R8, RZ, PT, P0 ;  /* 0x000000ff0800720c */ /* 0x000fe20003f05300 */
[----:B------:R-:W-:-:S03]  /*0a20*/  IMAD.MOV.U32 R2, RZ, RZ, R6 ;  /* 0x000000ffff027224 */ /* 0x000fc600078e0006 */
[----:B------:R-:W-:Y:S01]  /*0a30*/  SEL R10, R3, R10, !P1 ;  /* 0x0000000a030a7207 */ /* 0x000fe20004800000 */
[----:B------:R-:W-:Y:S01]  /*0a40*/  IMAD.MOV.U32 R3, RZ, RZ, 0x0 ;  /* 0x00000000ff037424 */ /* 0x000fe200078e00ff */
[----:B------:R-:W-:Y:S02]  /*0a50*/  SEL R9, R9, 0xffffffff, P0 ;  /* 0xffffffff09097807 */ /* 0x000fe40000000000 */
[----:B------:R-:W-:Y:S01]  /*0a60*/  SEL R10, R10, 0xffffffff, P0 ;  /* 0xffffffff0a0a7807 */ /* 0x000fe20000000000 */
[----:B------:R-:W-:Y:S06]  /*0a70*/  RET.REL.NODEC R2 `(_Z9primeFindPil) ;  /* 0xfffffff402607950 */ /* 0x000fec0003c3ffff */
.L_x_6:
[----:B------:R-:W-:-:S00]  /*0a80*/  BRA `(.L_x_6) ;  /* 0xfffffffc00fc7947 */ /* 0x000fc0000383ffff */
[----:B------:R-:W-:-:S00]  /*0a90*/  NOP ;  /* 0x0000000000007918 */ /* 0x000fc00000000000 */
        /* <DEDUP_REMOVED lines=14> */
.L_x_7:


//--------------------- .nv.shared.reserved.0     --------------------------
	.section	.nv.shared.reserved.0,"aw",@nobits
	.weak		__nv_reservedSMEM_offset_0_alias
	.size		__nv_reservedSMEM_offset_0_alias, 0, 64
	.other		__nv_reservedSMEM_offset_0_alias,@"STO_CUDA_RESERVED_SHARED STV_DEFAULT"
__nv_reservedSMEM_offset_0_alias:
	.zero		0
	.zero		64


//--------------------- .nv.constant0._Z9primeFindPil --------------------------
	.section	.nv.constant0._Z9primeFindPil,"a",@progbits
	.sectionflags	@""
	.align	4
.nv.constant0._Z9primeFindPil:
	.zero		912


//--------------------- SYMBOLS --------------------------

	.type		.nv.reservedSmem.offset0,@object
	.size		.nv.reservedSmem.offset0,0x4
